//
// Generated by NVIDIA NVVM Compiler
//
// Compiler Build ID: CL-36424714
// Cuda compilation tools, release 13.0, V13.0.88
// Based on NVVM 20.0.0
//

.version 9.0
.target sm_100
.address_size 64

	// .globl	_Z15relu_f16_kernelPK6__halfPS_i

.visible .entry _Z15relu_f16_kernelPK6__halfPS_i(
	.param .u64 .ptr .align 1 _Z15relu_f16_kernelPK6__halfPS_i_param_0,
	.param .u64 .ptr .align 1 _Z15relu_f16_kernelPK6__halfPS_i_param_1,
	.param .u32 _Z15relu_f16_kernelPK6__halfPS_i_param_2
)
{
	.reg .pred 	%p<2>;
	.reg .b16 	%rs<5>;
	.reg .b32 	%r<6>;
	.reg .b32 	%f<2>;
	.reg .b64 	%rd<8>;

	ld.param.u64 	%rd1, [_Z15relu_f16_kernelPK6__halfPS_i_param_0];
	ld.param.u64 	%rd2, [_Z15relu_f16_kernelPK6__halfPS_i_param_1];
	ld.param.u32 	%r2, [_Z15relu_f16_kernelPK6__halfPS_i_param_2];
	mov.u32 	%r3, %ctaid.x;
	mov.u32 	%r4, %ntid.x;
	mov.u32 	%r5, %tid.x;
	mad.lo.s32 	%r1, %r3, %r4, %r5;
	setp.ge.s32 	%p1, %r1, %r2;
	@%p1 bra 	$L__BB0_2;
	cvta.to.global.u64 	%rd3, %rd1;
	cvta.to.global.u64 	%rd4, %rd2;
	mov.f32 	%f1, 0f00000000;
	// begin inline asm
	{  cvt.rn.f16.f32 %rs1, %f1;}

	// end inline asm
	mul.wide.s32 	%rd5, %r1, 2;
	add.s64 	%rd6, %rd3, %rd5;
	ld.global.u16 	%rs4, [%rd6];
	// begin inline asm
	{max.f16 %rs2,%rs1,%rs4;
}
	// end inline asm
	add.s64 	%rd7, %rd4, %rd5;
	st.global.u16 	[%rd7], %rs2;
$L__BB0_2:
	ret;

}
	// .globl	_Z17relu_f16x8_kernelPK6__halfPS_i
.visible .entry _Z17relu_f16x8_kernelPK6__halfPS_i(
	.param .u64 .ptr .align 1 _Z17relu_f16x8_kernelPK6__halfPS_i_param_0,
	.param .u64 .ptr .align 1 _Z17relu_f16x8_kernelPK6__halfPS_i_param_1,
	.param .u32 _Z17relu_f16x8_kernelPK6__halfPS_i_param_2
)
{
	.local .align 16 .b8 	__local_depot1[16];
	.reg .b64 	%SP;
	.reg .b64 	%SPL;
	.reg .pred 	%p<7>;
	.reg .b16 	%rs<6>;
	.reg .b32 	%r<47>;
	.reg .b32 	%f<2>;
	.reg .b64 	%rd<24>;

	mov.u64 	%SPL, __local_depot1;
	ld.param.u64 	%rd9, [_Z17relu_f16x8_kernelPK6__halfPS_i_param_0];
	ld.param.u64 	%rd10, [_Z17relu_f16x8_kernelPK6__halfPS_i_param_1];
	ld.param.u32 	%r21, [_Z17relu_f16x8_kernelPK6__halfPS_i_param_2];
	cvta.to.global.u64 	%rd1, %rd10;
	cvta.to.global.u64 	%rd11, %rd9;
	add.u64 	%rd2, %SPL, 0;
	mov.u32 	%r35, %ctaid.x;
	mov.u32 	%r36, %ntid.x;
	mov.u32 	%r37, %tid.x;
	mad.lo.s32 	%r38, %r35, %r36, %r37;
	shl.b32 	%r1, %r38, 3;
	mul.wide.s32 	%rd13, %r1, 2;
	add.s64 	%rd14, %rd11, %rd13;
	ld.global.u32 	%r25, [%rd14];
	ld.global.u32 	%r28, [%rd14+4];
	ld.global.u32 	%r31, [%rd14+8];
	ld.global.u32 	%r34, [%rd14+12];
	mov.f32 	%f1, 0f00000000;
	// begin inline asm
	{.reg .f16 low;
  cvt.rn.f16.f32 low, %f1;
  mov.b32 %r22, {low,low};}

	// end inline asm
	// begin inline asm
	{max.f16x2 %r23,%r22,%r25;
}
	// end inline asm
	// begin inline asm
	{max.f16x2 %r26,%r22,%r28;
}
	// end inline asm
	// begin inline asm
	{max.f16x2 %r29,%r22,%r31;
}
	// end inline asm
	// begin inline asm
	{max.f16x2 %r32,%r22,%r34;
}
	// end inline asm
	sub.s32 	%r6, %r21, %r1;
	setp.lt.s32 	%p1, %r6, 8;
	@%p1 bra 	$L__BB1_2;
	add.s64 	%rd21, %rd1, %rd13;
	st.global.u32 	[%rd21], %r23;
	st.global.u32 	[%rd21+4], %r26;
	st.global.u32 	[%rd21+8], %r29;
	st.global.u32 	[%rd21+12], %r32;
	bra.uni 	$L__BB1_9;
$L__BB1_2:
	st.local.v4.u32 	[%rd2], {%r23, %r26, %r29, %r32};
	setp.lt.s32 	%p2, %r6, 1;
	@%p2 bra 	$L__BB1_9;
	and.b32  	%r7, %r21, 3;
	sub.s32 	%r40, %r1, %r21;
	setp.gt.u32 	%p3, %r40, -4;
	mov.b32 	%r44, 0;
	@%p3 bra 	$L__BB1_6;
	sub.s32 	%r44, %r6, %r7;
	add.s32 	%r41, %r1, %r7;
	sub.s32 	%r43, %r41, %r21;
	add.s64 	%rd3, %rd1, 4;
	mov.u32 	%r42, %r1;
	mov.u64 	%rd22, %rd2;
$L__BB1_5:
	mul.wide.s32 	%rd15, %r42, 2;
	add.s64 	%rd16, %rd3, %rd15;
	ld.local.v4.u16 	{%rs1, %rs2, %rs3, %rs4}, [%rd22];
	st.global.u16 	[%rd16+-4], %rs1;
	st.global.u16 	[%rd16+-2], %rs2;
	st.global.u16 	[%rd16], %rs3;
	st.global.u16 	[%rd16+2], %rs4;
	add.s32 	%r43, %r43, 4;
	add.s64 	%rd22, %rd22, 8;
	add.s32 	%r42, %r42, 4;
	setp.ne.s32 	%p4, %r43, 0;
	@%p4 bra 	$L__BB1_5;
$L__BB1_6:
	setp.eq.s32 	%p5, %r7, 0;
	@%p5 bra 	$L__BB1_9;
	mul.wide.u32 	%rd17, %r44, 2;
	add.s64 	%rd23, %rd2, %rd17;
	add.s32 	%r46, %r44, %r1;
	neg.s32 	%r45, %r7;
$L__BB1_8:
	.pragma "nounroll";
	mul.wide.s32 	%rd18, %r46, 2;
	add.s64 	%rd19, %rd1, %rd18;
	ld.local.u16 	%rs5, [%rd23];
	st.global.u16 	[%rd19], %rs5;
	add.s64 	%rd23, %rd23, 2;
	add.s32 	%r46, %r46, 1;
	add.s32 	%r45, %r45, 1;
	setp.ne.s32 	%p6, %r45, 0;
	@%p6 bra 	$L__BB1_8;
$L__BB1_9:
	ret;

}


// ===== COMPILED SASS (sm_100) =====

	.target	sm_100

	.elftype	@"ET_EXEC"


//--------------------- .note.nv.tkinfo           --------------------------
	.section	.note.nv.tkinfo,"",@"SHT_NOTE"
	.sectionflags	@"SHF_NOTE_NV_TKINFO"
	.tkinfo
        /*0018*/ 	.word	0x00000002
        /*0030*/ 	.string	""
        /*0030*/ 	.string	"ptxas"
        /*0030*/ 	.string	"Cuda compilation tools, release 13.0, V13.0.88"
        /*0030*/ 	.string	"Build cuda_13.0.r13.0/compiler.36424714_0"
        /*0030*/ 	.string	"-arch sm_100 -m 64 "



//--------------------- .note.nv.cuinfo           --------------------------
	.section	.note.nv.cuinfo,"",@"SHT_NOTE"
	.sectionflags	@"SHF_NOTE_NV_CUINFO"
        /*0018*/ 	.short	0x0002
        /*001a*/ 	.short	0x0064
        /*001c*/ 	.short	0x0082
	.zero		2


//--------------------- .nv.info                  --------------------------
	.section	.nv.info,"",@"SHT_CUDA_INFO"
	.align	4


	//----- nvinfo : EIATTR_REGCOUNT
	.align		4
        /*0000*/ 	.byte	0x04, 0x2f
        /*0002*/ 	.short	(.L_1 - .L_0)
	.align		4
.L_0:
        /*0004*/ 	.word	index@(_Z15relu_f16_kernelPK6__halfPS_i)
        /*0008*/ 	.word	0x0000000a


	//----- nvinfo : EIATTR_FRAME_SIZE
	.align		4
.L_1:
        /*000c*/ 	.byte	0x04, 0x11
        /*000e*/ 	.short	(.L_3 - .L_2)
	.align		4
.L_2:
        /*0010*/ 	.word	index@(_Z15relu_f16_kernelPK6__halfPS_i)
        /*0014*/ 	.word	0x00000000


	//----- nvinfo : EIATTR_REGCOUNT
	.align		4
.L_3:
        /*0018*/ 	.byte	0x04, 0x2f
        /*001a*/ 	.short	(.L_5 - .L_4)
	.align		4
.L_4:
        /*001c*/ 	.word	index@(_Z17relu_f16x8_kernelPK6__halfPS_i)
        /*0020*/ 	.word	0x0000001c


	//----- nvinfo : EIATTR_FRAME_SIZE
	.align		4
.L_5:
        /*0024*/ 	.byte	0x04, 0x11
        /*0026*/ 	.short	(.L_7 - .L_6)
	.align		4
.L_6:
        /*0028*/ 	.word	index@(_Z17relu_f16x8_kernelPK6__halfPS_i)
        /*002c*/ 	.word	0x00000010


	//----- nvinfo : EIATTR_MIN_STACK_SIZE
	.align		4
.L_7:
        /*0030*/ 	.byte	0x04, 0x12
        /*0032*/ 	.short	(.L_9 - .L_8)
	.align		4
.L_8:
        /*0034*/ 	.word	index@(_Z17relu_f16x8_kernelPK6__halfPS_i)
        /*0038*/ 	.word	0x00000010


	//----- nvinfo : EIATTR_MIN_STACK_SIZE
	.align		4
.L_9:
        /*003c*/ 	.byte	0x04, 0x12
        /*003e*/ 	.short	(.L_11 - .L_10)
	.align		4
.L_10:
        /*0040*/ 	.word	index@(_Z15relu_f16_kernelPK6__halfPS_i)
        /*0044*/ 	.word	0x00000000
.L_11:


//--------------------- .nv.compat                --------------------------
	.section	.nv.compat,"",@"SHT_CUDA_COMPAT_INFO"
	.align	4
        /*0000*/ 	.byte	0x02, 0x09, 0x00, 0x00, 0x02, 0x02, 0x01, 0x00, 0x02, 0x05, 0x05, 0x00, 0x03, 0x07, 0x01, 0x01
        /*0010*/ 	.byte	0x02, 0x03, 0x00, 0x00, 0x02, 0x06, 0x01, 0x00, 0x04, 0x0b, 0x08, 0x00, 0x09, 0x00, 0x00, 0x00
        /*0020*/ 	.byte	0x00, 0x00, 0x00, 0x00


//--------------------- .nv.info._Z17relu_f16x8_kernelPK6__halfPS_i --------------------------
	.section	.nv.info._Z17relu_f16x8_kernelPK6__halfPS_i,"",@"SHT_CUDA_INFO"
	.sectionflags	@""
	.align	4


	//----- nvinfo : EIATTR_CUDA_API_VERSION
	.align		4
        /*0000*/ 	.byte	0x04, 0x37
        /*0002*/ 	.short	(.L_13 - .L_12)
.L_12:
        /*0004*/ 	.word	0x00000082


	//----- nvinfo : EIATTR_KPARAM_INFO
	.align		4
.L_13:
        /*0008*/ 	.byte	0x04, 0x17
        /*000a*/ 	.short	(.L_15 - .L_14)
.L_14:
        /*000c*/ 	.word	0x00000000
        /*0010*/ 	.short	0x0002
        /*0012*/ 	.short	0x0010
        /*0014*/ 	.byte	0x00, 0xf0, 0x11, 0x00


	//----- nvinfo : EIATTR_KPARAM_INFO
	.align		4
.L_15:
        /*0018*/ 	.byte	0x04, 0x17
        /*001a*/ 	.short	(.L_17 - .L_16)
.L_16:
        /*001c*/ 	.word	0x00000000
        /*0020*/ 	.short	0x0001
        /*0022*/ 	.short	0x0008
        /*0024*/ 	.byte	0x00, 0xf5, 0x21, 0x00


	//----- nvinfo : EIATTR_KPARAM_INFO
	.align		4
.L_17:
        /*0028*/ 	.byte	0x04, 0x17
        /*002a*/ 	.short	(.L_19 - .L_18)
.L_18:
        /*002c*/ 	.word	0x00000000
        /*0030*/ 	.short	0x0000
        /*0032*/ 	.short	0x0000
        /*0034*/ 	.byte	0x00, 0xf5, 0x21, 0x00


	//----- nvinfo : EIATTR_SPARSE_MMA_MASK
	.align		4
.L_19:
        /*0038*/ 	.byte	0x03, 0x50
        /*003a*/ 	.short	0x0000


	//----- nvinfo : EIATTR_MAXREG_COUNT
	.align		4
        /*003c*/ 	.byte	0x03, 0x1b
        /*003e*/ 	.short	0x00ff


	//----- nvinfo : EIATTR_MERCURY_ISA_VERSION
	.align		4
        /*0040*/ 	.byte	0x03, 0x5f
        /*0042*/ 	.short	0x0101


	//----- nvinfo : EIATTR_VRC_CTA_INIT_COUNT
	.align		4
        /*0044*/ 	.byte	0x02, 0x4a
	.zero		1
	.zero		1


	//----- nvinfo : EIATTR_EXIT_INSTR_OFFSETS
	.align		4
        /*0048*/ 	.byte	0x04, 0x1c
        /*004a*/ 	.short	(.L_21 - .L_20)


	//   ....[0]....
.L_20:
        /*004c*/ 	.word	0x000001b0


	//   ....[1]....
        /*0050*/ 	.word	0x000001e0


	//   ....[2]....
        /*0054*/ 	.word	0x000008e0


	//   ....[3]....
        /*0058*/ 	.word	0x000009b0


	//----- nvinfo : EIATTR_CRS_STACK_SIZE
	.align		4
.L_21:
        /*005c*/ 	.byte	0x04, 0x1e
        /*005e*/ 	.short	(.L_23 - .L_22)
.L_22:
        /*0060*/ 	.word	0x00000000


	//----- nvinfo : EIATTR_CBANK_PARAM_SIZE
	.align		4
.L_23:
        /*0064*/ 	.byte	0x03, 0x19
        /*0066*/ 	.short	0x0014


	//----- nvinfo : EIATTR_PARAM_CBANK
	.align		4
        /*0068*/ 	.byte	0x04, 0x0a
        /*006a*/ 	.short	(.L_25 - .L_24)
	.align		4
.L_24:
        /*006c*/ 	.word	index@(.nv.constant0._Z17relu_f16x8_kernelPK6__halfPS_i)
        /*0070*/ 	.short	0x0380
        /*0072*/ 	.short	0x0014


	//----- nvinfo : EIATTR_SW_WAR
	.align		4
.L_25:
        /*0074*/ 	.byte	0x04, 0x36
        /*0076*/ 	.short	(.L_27 - .L_26)
.L_26:
        /*0078*/ 	.word	0x00000008
.L_27:


//--------------------- .nv.info._Z15relu_f16_kernelPK6__halfPS_i --------------------------
	.section	.nv.info._Z15relu_f16_kernelPK6__halfPS_i,"",@"SHT_CUDA_INFO"
	.sectionflags	@""
	.align	4


	//----- nvinfo : EIATTR_CUDA_API_VERSION
	.align		4
        /*0000*/ 	.byte	0x04, 0x37
        /*0002*/ 	.short	(.L_29 - .L_28)
.L_28:
        /*0004*/ 	.word	0x00000082


	//----- nvinfo : EIATTR_KPARAM_INFO
	.align		4
.L_29:
        /*0008*/ 	.byte	0x04, 0x17
        /*000a*/ 	.short	(.L_31 - .L_30)
.L_30:
        /*000c*/ 	.word	0x00000000
        /*0010*/ 	.short	0x0002
        /*0012*/ 	.short	0x0010
        /*0014*/ 	.byte	0x00, 0xf0, 0x11, 0x00


	//----- nvinfo : EIATTR_KPARAM_INFO
	.align		4
.L_31:
        /*0018*/ 	.byte	0x04, 0x17
        /*001a*/ 	.short	(.L_33 - .L_32)
.L_32:
        /*001c*/ 	.word	0x00000000
        /*0020*/ 	.short	0x0001
        /*0022*/ 	.short	0x0008
        /*0024*/ 	.byte	0x00, 0xf5, 0x21, 0x00


	//----- nvinfo : EIATTR_KPARAM_INFO
	.align		4
.L_33:
        /*0028*/ 	.byte	0x04, 0x17
        /*002a*/ 	.short	(.L_35 - .L_34)
.L_34:
        /*002c*/ 	.word	0x00000000
        /*0030*/ 	.short	0x0000
        /*0032*/ 	.short	0x0000
        /*0034*/ 	.byte	0x00, 0xf5, 0x21, 0x00


	//----- nvinfo : EIATTR_SPARSE_MMA_MASK
	.align		4
.L_35:
        /*0038*/ 	.byte	0x03, 0x50
        /*003a*/ 	.short	0x0000


	//----- nvinfo : EIATTR_MAXREG_COUNT
	.align		4
        /*003c*/ 	.byte	0x03, 0x1b
        /*003e*/ 	.short	0x00ff


	//----- nvinfo : EIATTR_MERCURY_ISA_VERSION
	.align		4
        /*0040*/ 	.byte	0x03, 0x5f
        /*0042*/ 	.short	0x0101


	//----- nvinfo : EIATTR_VRC_CTA_INIT_COUNT
	.align		4
        /*0044*/ 	.byte	0x02, 0x4a
	.zero		1
	.zero		1


	//----- nvinfo : EIATTR_EXIT_INSTR_OFFSETS
	.align		4
        /*0048*/ 	.byte	0x04, 0x1c
        /*004a*/ 	.short	(.L_37 - .L_36)


	//   ....[0]....
.L_36:
        /*004c*/ 	.word	0x00000070


	//   ....[1]....
        /*0050*/ 	.word	0x00000100


	//----- nvinfo : EIATTR_CBANK_PARAM_SIZE
	.align		4
.L_37:
        /*0054*/ 	.byte	0x03, 0x19
        /*0056*/ 	.short	0x0014


	//----- nvinfo : EIATTR_PARAM_CBANK
	.align		4
        /*0058*/ 	.byte	0x04, 0x0a
        /*005a*/ 	.short	(.L_39 - .L_38)
	.align		4
.L_38:
        /*005c*/ 	.word	index@(.nv.constant0._Z15relu_f16_kernelPK6__halfPS_i)
        /*0060*/ 	.short	0x0380
        /*0062*/ 	.short	0x0014


	//----- nvinfo : EIATTR_SW_WAR
	.align		4
.L_39:
        /*0064*/ 	.byte	0x04, 0x36
        /*0066*/ 	.short	(.L_41 - .L_40)
.L_40:
        /*0068*/ 	.word	0x00000008
.L_41:


//--------------------- .nv.callgraph             --------------------------
	.section	.nv.callgraph,"",@"SHT_CUDA_CALLGRAPH"
	.align	4
	.sectionentsize	8
	.align		4
        /*0000*/ 	.word	0x00000000
	.align		4
        /*0004*/ 	.word	0xffffffff
	.align		4
        /*0008*/ 	.word	0x00000000
	.align		4
        /*000c*/ 	.word	0xfffffffe
	.align		4
        /*0010*/ 	.word	0x00000000
	.align		4
        /*0014*/ 	.word	0xfffffffd
	.align		4
        /*0018*/ 	.word	0x00000000
	.align		4
        /*001c*/ 	.word	0xfffffffc


//--------------------- .text._Z17relu_f16x8_kernelPK6__halfPS_i --------------------------
	.section	.text._Z17relu_f16x8_kernelPK6__halfPS_i,"ax",@progbits
	.align	128
        .global         _Z17relu_f16x8_kernelPK6__halfPS_i
        .type           _Z17relu_f16x8_kernelPK6__halfPS_i,@function
        .size           _Z17relu_f16x8_kernelPK6__halfPS_i,(.L_x_12 - _Z17relu_f16x8_kernelPK6__halfPS_i)
        .other          _Z17relu_f16x8_kernelPK6__halfPS_i,@"STO_CUDA_ENTRY STV_DEFAULT"
_Z17relu_f16x8_kernelPK6__halfPS_i:
.text._Z17relu_f16x8_kernelPK6__halfPS_i:
[----:B------:R-:W0:Y:S01]  /*0000*/  LDC R1, c[0x0][0x37c] ;  /* 0x0000df00ff017b82 */ /* 0x000e220000000800 */
[----:B------:R-:W1:Y:S07]  /*0010*/  S2R R5, SR_TID.X ;  /* 0x0000000000057919 */ /* 0x000e6e0000002100 */
[----:B------:R-:W1:Y:S01]  /*0020*/  S2UR UR4, SR_CTAID.X ;  /* 0x00000000000479c3 */ /* 0x000e620000002500 */
[----:B------:R-:W2:Y:S01]  /*0030*/  LDCU.64 UR6, c[0x0][0x358] ;  /* 0x00006b00ff0677ac */ /* 0x000ea20008000a00 */
[----:B0-----:R-:W-:-:S06]  /*0040*/  VIADD R1, R1, 0xfffffff0 ;  /* 0xfffffff001017836 */ /* 0x001fcc0000000000 */
[----:B------:R-:W1:Y:S08]  /*0050*/  LDC R8, c[0x0][0x360] ;  /* 0x0000d800ff087b82 */ /* 0x000e700000000800 */
[----:B------:R-:W0:Y:S08]  /*0060*/  LDC.64 R2, c[0x0][0x380] ;  /* 0x0000e000ff027b82 */ /* 0x000e300000000a00 */
[----:B------:R-:W3:Y:S01]  /*0070*/  LDC R13, c[0x0][0x390] ;  /* 0x0000e400ff0d7b82 */ /* 0x000ee20000000800 */
[----:B-1----:R-:W-:-:S04]  /*0080*/  IMAD R8, R8, UR4, R5 ;  /* 0x0000000408087c24 */ /* 0x002fc8000f8e0205 */
[----:B------:R-:W-:-:S04]  /*0090*/  IMAD.SHL.U32 R8, R8, 0x8, RZ ;  /* 0x0000000808087824 */ /* 0x000fc800078e00ff */
[----:B0-----:R-:W-:-:S05]  /*00a0*/  IMAD.WIDE R2, R8, 0x2, R2 ;  /* 0x0000000208027825 */ /* 0x001fca00078e0202 */
[----:B--2---:R-:W2:Y:S04]  /*00b0*/  LDG.E R4, desc[UR6][R2.64] ;  /* 0x0000000602047981 */ /* 0x004ea8000c1e1900 */
[----:B------:R-:W4:Y:S04]  /*00c0*/  LDG.E R5, desc[UR6][R2.64+0x4] ;  /* 0x0000040602057981 */ /* 0x000f28000c1e1900 */
[----:B------:R-:W5:Y:S04]  /*00d0*/  LDG.E R6, desc[UR6][R2.64+0x8] ;  /* 0x0000080602067981 */ /* 0x000f68000c1e1900 */
[----:B------:R-:W5:Y:S01]  /*00e0*/  LDG.E R7, desc[UR6][R2.64+0xc] ;  /* 0x00000c0602077981 */ /* 0x000f62000c1e1900 */
[----:B---3--:R-:W-:-:S05]  /*00f0*/  IMAD.IADD R0, R13, 0x1, -R8 ;  /* 0x000000010d007824 */ /* 0x008fca00078e0a08 */
[----:B------:R-:W-:-:S13]  /*0100*/  ISETP.GE.AND P0, PT, R0, 0x8, PT ;  /* 0x000000080000780c */ /* 0x000fda0003f06270 */
[----:B------:R-:W0:Y:S02]  /*0110*/  @P0 LDC.64 R10, c[0x0][0x388] ;  /* 0x0000e200ff0a0b82 */ /* 0x000e240000000a00 */
[----:B0-----:R-:W-:Y:S01]  /*0120*/  @P0 IMAD.WIDE R10, R8, 0x2, R10 ;  /* 0x00000002080a0825 */ /* 0x001fe200078e020a */
[----:B--2---:R-:W-:Y:S02]  /*0130*/  HMNMX2 R4, R4, RZ.H0_H0, !PT ;  /* 0x200000ff04047240 */ /* 0x004fe40007800000 */
[----:B----4-:R-:W-:-:S03]  /*0140*/  HMNMX2 R5, R5, RZ.H0_H0, !PT ;  /* 0x200000ff05057240 */ /* 0x010fc60007800000 */
[----:B------:R0:W-:Y:S01]  /*0150*/  @P0 STG.E desc[UR6][R10.64], R4 ;  /* 0x000000040a000986 */ /* 0x0001e2000c101906 */
[----:B-----5:R-:W-:-:S03]  /*0160*/  HMNMX2 R6, R6, RZ.H0_H0, !PT ;  /* 0x200000ff06067240 */ /* 0x020fc60007800000 */
[----:B------:R0:W-:Y:S01]  /*0170*/  @P0 STG.E desc[UR6][R10.64+0x4], R5 ;  /* 0x000004050a000986 */ /* 0x0001e2000c101906 */
[----:B------:R-:W-:-:S03]  /*0180*/  HMNMX2 R7, R7, RZ.H0_H0, !PT ;  /* 0x200000ff07077240 */ /* 0x000fc60007800000 */
[----:B------:R0:W-:Y:S04]  /*0190*/  @P0 STG.E desc[UR6][R10.64+0x8], R6 ;  /* 0x000008060a000986 */ /* 0x0001e8000c101906 */
[----:B------:R0:W-:Y:S01]  /*01a0*/  @P0 STG.E desc[UR6][R10.64+0xc], R7 ;  /* 0x00000c070a000986 */ /* 0x0001e2000c101906 */
[----:B------:R-:W-:Y:S05]  /*01b0*/  @P0 EXIT ;  /* 0x000000000000094d */ /* 0x000fea0003800000 */
[----:B------:R-:W-:Y:S01]  /*01c0*/  ISETP.GE.AND P0, PT, R0, 0x1, PT ;  /* 0x000000010000780c */ /* 0x000fe20003f06270 */
[----:B------:R1:W-:-:S12]  /*01d0*/  STL.128 [R1], R4 ;  /* 0x0000000401007387 */ /* 0x0003d80000100c00 */
[----:B------:R-:W-:Y:S05]  /*01e0*/  @!P0 EXIT ;  /* 0x000000000000894d */ /* 0x000fea0003800000 */
[----:B------:R-:W-:Y:S01]  /*01f0*/  IMAD.IADD R2, R8, 0x1, -R13 ;  /* 0x0000000108027824 */ /* 0x000fe200078e0a0d */
[----:B------:R-:W-:Y:S01]  /*0200*/  BSSY.RECONVERGENT B1, `(.L_x_0) ;  /* 0x000006b000017945 */ /* 0x000fe20003800200 */
[----:B------:R-:W-:Y:S01]  /*0210*/  LOP3.LUT R9, R13, 0x3, RZ, 0xc0, !PT ;  /* 0x000000030d097812 */ /* 0x000fe200078ec0ff */
[----:B0-----:R-:W-:Y:S02]  /*0220*/  IMAD.MOV.U32 R10, RZ, RZ, RZ ;  /* 0x000000ffff0a7224 */ /* 0x001fe400078e00ff */
[----:B------:R-:W-:-:S13]  /*0230*/  ISETP.GT.U32.AND P0, PT, R2, -0x4, PT ;  /* 0xfffffffc0200780c */ /* 0x000fda0003f04070 */
[----:B------:R-:W-:Y:S05]  /*0240*/  @P0 BRA `(.L_x_1) ;  /* 0x0000000400980947 */ /* 0x000fea0003800000 */
[----:B------:R-:W0:Y:S01]  /*0250*/  LDCU.64 UR4, c[0x0][0x388] ;  /* 0x00007100ff0477ac */ /* 0x000e220008000a00 */
[--C-:B------:R-:W-:Y:S01]  /*0260*/  IADD3 R12, PT, PT, R8, -R13, R9.reuse ;  /* 0x8000000d080c7210 */ /* 0x100fe20007ffe009 */
[----:B------:R-:W-:Y:S01]  /*0270*/  BSSY.RELIABLE B0, `(.L_x_2) ;  /* 0x0000056000007945 */ /* 0x000fe20003800100 */
[----:B------:R-:W-:Y:S02]  /*0280*/  IMAD.IADD R10, R0, 0x1, -R9 ;  /* 0x00000001000a7824 */ /* 0x000fe400078e0a09 */
[----:B------:R-:W-:Y:S01]  /*0290*/  ISETP.GE.AND P0, PT, R12, RZ, PT ;  /* 0x000000ff0c00720c */ /* 0x000fe20003f06270 */
[----:B------:R-:W-:Y:S02]  /*02a0*/  IMAD.MOV.U32 R11, RZ, RZ, R8 ;  /* 0x000000ffff0b7224 */ /* 0x000fe400078e0008 */
[----:B------:R-:W-:Y:S01]  /*02b0*/  IMAD.MOV.U32 R0, RZ, RZ, R1 ;  /* 0x000000ffff007224 */ /* 0x000fe200078e0001 */
[----:B0-----:R-:W-:-:S04]  /*02c0*/  UIADD3 UR4, UP0, UPT, UR4, 0x4, URZ ;  /* 0x0000000404047890 */ /* 0x001fc8000ff1e0ff */
[----:B------:R-:W-:Y:S02]  /*02d0*/  UIADD3.X UR5, UPT, UPT, URZ, UR5, URZ, UP0, !UPT ;  /* 0x00000005ff057290 */ /* 0x000fe400087fe4ff */
[----:B------:R-:W-:-:S04]  /*02e0*/  IMAD.U32 R2, RZ, RZ, UR4 ;  /* 0x00000004ff027e24 */ /* 0x000fc8000f8e00ff */
[----:B------:R-:W-:Y:S01]  /*02f0*/  MOV R3, UR5 ;  /* 0x0000000500037c02 */ /* 0x000fe20008000f00 */
[----:B------:R-:W-:Y:S06]  /*0300*/  @P0 BRA `(.L_x_3) ;  /* 0x0000000400300947 */ /* 0x000fec0003800000 */
[----:B-1----:R-:W-:Y:S01]  /*0310*/  IMAD.MOV R4, RZ, RZ, -R12 ;  /* 0x000000ffff047224 */ /* 0x002fe200078e0a0c */
[----:B------:R-:W-:Y:S01]  /*0320*/  BSSY.RECONVERGENT B2, `(.L_x_4) ;  /* 0x000002d000027945 */ /* 0x000fe20003800200 */
[----:B------:R-:W-:-:S03]  /*0330*/  PLOP3.LUT P0, PT, PT, PT, PT, 0x80, 0x8 ;  /* 0x000000000008781c */ /* 0x000fc60003f0f070 */
[----:B------:R-:W-:-:S13]  /*0340*/  ISETP.GT.AND P1, PT, R4, 0xc, PT ;  /* 0x0000000c0400780c */ /* 0x000fda0003f24270 */
[----:B------:R-:W-:Y:S05]  /*0350*/  @!P1 BRA `(.L_x_5) ;  /* 0x0000000000a49947 */ /* 0x000fea0003800000 */
[----:B------:R-:W-:-:S13]  /*0360*/  PLOP3.LUT P0, PT, PT, PT, PT, 0x8, 0x80 ;  /* 0x000000000080781c */ /* 0x000fda0003f0e170 */
.L_x_6:
[----:B-1----:R-:W2:Y:S04]  /*0370*/  LDL.64 R20, [R0] ;  /* 0x0000000000147983 */ /* 0x002ea80000100a00 */
[----:B------:R-:W3:Y:S04]  /*0380*/  LDL.64 R14, [R0+0x8] ;  /* 0x00000800000e7983 */ /* 0x000ee80000100a00 */
[----:B------:R-:W4:Y:S04]  /*0390*/  LDL.64 R4, [R0+0x10] ;  /* 0x0000100000047983 */ /* 0x000f280000100a00 */
[----:B------:R0:W5:Y:S01]  /*03a0*/  LDL.64 R6, [R0+0x18] ;  /* 0x0000180000067983 */ /* 0x0001620000100a00 */
[C---:B------:R-:W-:Y:S01]  /*03b0*/  IMAD.WIDE R16, R11.reuse, 0x2, R2 ;  /* 0x000000020b107825 */ /* 0x040fe200078e0202 */
[----:B------:R-:W-:-:S03]  /*03c0*/  IADD3 R19, PT, PT, R11, 0x4, RZ ;  /* 0x000000040b137810 */ /* 0x000fc60007ffe0ff */
[----:B------:R-:W-:Y:S02]  /*03d0*/  VIADD R23, R11, 0x8 ;  /* 0x000000080b177836 */ /* 0x000fe40000000000 */
[----:B------:R-:W-:Y:S01]  /*03e0*/  IMAD.WIDE R18, R19, 0x2, R2 ;  /* 0x0000000213127825 */ /* 0x000fe200078e0202 */
[----:B0-----:R-:W-:-:S03]  /*03f0*/  IADD3 R0, PT, PT, R0, 0x20, RZ ;  /* 0x0000002000007810 */ /* 0x001fc60007ffe0ff */
[----:B------:R-:W-:-:S04]  /*0400*/  IMAD.WIDE R22, R23, 0x2, R2 ;  /* 0x0000000217167825 */ /* 0x000fc800078e0202 */
[----:B------:R-:W-:-:S05]  /*0410*/  VIADD R12, R12, 0x10 ;  /* 0x000000100c0c7836 */ /* 0x000fca0000000000 */
[----:B------:R-:W-:Y:S02]  /*0420*/  ISETP.GE.AND P1, PT, R12, -0xc, PT ;  /* 0xfffffff40c00780c */ /* 0x000fe40003f26270 */
[----:B--2---:R-:W-:Y:S01]  /*0430*/  PRMT R13, R20, 0x7632, R13 ;  /* 0x00007632140d7816 */ /* 0x004fe2000000000d */
[----:B------:R4:W-:Y:S01]  /*0440*/  STG.E.U16 desc[UR6][R16.64+-0x4], R20 ;  /* 0xfffffc1410007986 */ /* 0x0009e2000c101506 */
[----:B------:R-:W-:Y:S02]  /*0450*/  PRMT R24, R21, 0x7632, R24 ;  /* 0x0000763215187816 */ /* 0x000fe40000000018 */
[----:B---3--:R-:W-:Y:S01]  /*0460*/  PRMT R25, R15, 0x7632, R25 ;  /* 0x000076320f197816 */ /* 0x008fe20000000019 */
[----:B------:R-:W-:Y:S04]  /*0470*/  STG.E.U16 desc[UR6][R16.64], R21 ;  /* 0x0000001510007986 */ /* 0x000fe8000c101506 */
[----:B------:R0:W-:Y:S04]  /*0480*/  STG.E.U16 desc[UR6][R16.64+-0x2], R13 ;  /* 0xfffffe0d10007986 */ /* 0x0001e8000c101506 */
[----:B------:R1:W-:Y:S01]  /*0490*/  STG.E.U16 desc[UR6][R16.64+0x2], R24 ;  /* 0x0000021810007986 */ /* 0x0003e2000c101506 */
[----:B----4-:R-:W-:-:S03]  /*04a0*/  PRMT R20, R5, 0x7632, R20 ;  /* 0x0000763205147816 */ /* 0x010fc60000000014 */
[----:B------:R5:W-:Y:S01]  /*04b0*/  STG.E.U16 desc[UR6][R18.64+-0x4], R14 ;  /* 0xfffffc0e12007986 */ /* 0x000be2000c101506 */
[----:B0-----:R-:W-:-:S03]  /*04c0*/  VIADD R13, R11, 0xc ;  /* 0x0000000c0b0d7836 */ /* 0x001fc60000000000 */
[----:B------:R-:W-:Y:S01]  /*04d0*/  STG.E.U16 desc[UR6][R18.64], R15 ;  /* 0x0000000f12007986 */ /* 0x000fe2000c101506 */
[----:B------:R-:W-:Y:S01]  /*04e0*/  VIADD R11, R11, 0x10 ;  /* 0x000000100b0b7836 */ /* 0x000fe20000000000 */
[----:B-1----:R-:W-:Y:S02]  /*04f0*/  PRMT R17, R14, 0x7632, R17 ;  /* 0x000076320e117816 */ /* 0x002fe40000000011 */
[----:B------:R-:W-:Y:S01]  /*0500*/  STG.E.U16 desc[UR6][R18.64+0x2], R25 ;  /* 0x0000021912007986 */ /* 0x000fe2000c101506 */
[----:B-----5:R-:W-:-:S03]  /*0510*/  PRMT R14, R7, 0x7632, R14 ;  /* 0x00007632070e7816 */ /* 0x020fc6000000000e */
[----:B------:R0:W-:Y:S04]  /*0520*/  STG.E.U16 desc[UR6][R18.64+-0x2], R17 ;  /* 0xfffffe1112007986 */ /* 0x0001e8000c101506 */
[----:B------:R1:W-:Y:S04]  /*0530*/  STG.E.U16 desc[UR6][R22.64+-0x4], R4 ;  /* 0xfffffc0416007986 */ /* 0x0003e8000c101506 */
[----:B------:R1:W-:Y:S01]  /*0540*/  STG.E.U16 desc[UR6][R22.64], R5 ;  /* 0x0000000516007986 */ /* 0x0003e2000c101506 */
[----:B0-----:R-:W-:Y:S01]  /*0550*/  PRMT R19, R4, 0x7632, R19 ;  /* 0x0000763204137816 */ /* 0x001fe20000000013 */
[----:B------:R-:W-:Y:S01]  /*0560*/  IMAD.WIDE R16, R13, 0x2, R2 ;  /* 0x000000020d107825 */ /* 0x000fe200078e0202 */
[----:B------:R-:W-:Y:S01]  /*0570*/  PRMT R13, R6, 0x7632, R13 ;  /* 0x00007632060d7816 */ /* 0x000fe2000000000d */
[----:B------:R1:W-:Y:S04]  /*0580*/  STG.E.U16 desc[UR6][R22.64+0x2], R20 ;  /* 0x0000021416007986 */ /* 0x0003e8000c101506 */
[----:B------:R1:W-:Y:S04]  /*0590*/  STG.E.U16 desc[UR6][R22.64+-0x2], R19 ;  /* 0xfffffe1316007986 */ /* 0x0003e8000c101506 */
[----:B------:R1:W-:Y:S04]  /*05a0*/  STG.E.U16 desc[UR6][R16.64+-0x4], R6 ;  /* 0xfffffc0610007986 */ /* 0x0003e8000c101506 */
[----:B------:R1:W-:Y:S04]  /*05b0*/  STG.E.U16 desc[UR6][R16.64], R7 ;  /* 0x0000000710007986 */ /* 0x0003e8000c101506 */
[----:B------:R1:W-:Y:S04]  /*05c0*/  STG.E.U16 desc[UR6][R16.64+-0x2], R13 ;  /* 0xfffffe0d10007986 */ /* 0x0003e8000c101506 */
[----:B------:R1:W-:Y:S01]  /*05d0*/  STG.E.U16 desc[UR6][R16.64+0x2], R14 ;  /* 0x0000020e10007986 */ /* 0x0003e2000c101506 */
[----:B------:R-:W-:Y:S05]  /*05e0*/  @!P1 BRA `(.L_x_6) ;  /* 0xfffffffc00609947 */ /* 0x000fea000383ffff */
.L_x_5:
[----:B------:R-:W-:Y:S05]  /*05f0*/  BSYNC.RECONVERGENT B2 ;  /* 0x0000000000027941 */ /* 0x000fea0003800200 */
.L_x_4:
[----:B-1----:R-:W-:Y:S01]  /*0600*/  IMAD.MOV R4, RZ, RZ, -R12 ;  /* 0x000000ffff047224 */ /* 0x002fe200078e0a0c */
[----:B------:R-:W-:Y:S04]  /*0610*/  BSSY.RECONVERGENT B2, `(.L_x_7) ;  /* 0x0000018000027945 */ /* 0x000fe80003800200 */
[----:B------:R-:W-:-:S13]  /*0620*/  ISETP.GT.AND P1, PT, R4, 0x4, PT ;  /* 0x000000040400780c */ /* 0x000fda0003f24270 */
[----:B------:R-:W-:Y:S05]  /*0630*/  @!P1 BRA `(.L_x_8) ;  /* 0x0000000000549947 */ /* 0x000fea0003800000 */
[----:B------:R-:W2:Y:S04]  /*0640*/  LDL.64 R16, [R0] ;  /* 0x0000000000107983 */ /* 0x000ea80000100a00 */
[----:B------:R0:W3:Y:S01]  /*0650*/  LDL.64 R6, [R0+0x8] ;  /* 0x0000080000067983 */ /* 0x0000e20000100a00 */
[C---:B------:R-:W-:Y:S01]  /*0660*/  VIADD R15, R11.reuse, 0x4 ;  /* 0x000000040b0f7836 */ /* 0x040fe20000000000 */
[----:B------:R-:W-:Y:S01]  /*0670*/  PLOP3.LUT P0, PT, PT, PT, PT, 0x8, 0x80 ;  /* 0x000000000080781c */ /* 0x000fe20003f0e170 */
[----:B------:R-:W-:-:S04]  /*0680*/  IMAD.WIDE R4, R11, 0x2, R2 ;  /* 0x000000020b047825 */ /* 0x000fc800078e0202 */
[----:B------:R-:W-:Y:S01]  /*0690*/  IMAD.WIDE R14, R15, 0x2, R2 ;  /* 0x000000020f0e7825 */ /* 0x000fe200078e0202 */
[----:B0-----:R-:W-:-:S03]  /*06a0*/  IADD3 R0, PT, PT, R0, 0x10, RZ ;  /* 0x0000001000007810 */ /* 0x001fc60007ffe0ff */
[----:B------:R-:W-:Y:S02]  /*06b0*/  VIADD R12, R12, 0x8 ;  /* 0x000000080c0c7836 */ /* 0x000fe40000000000 */
[----:B------:R-:W-:Y:S01]  /*06c0*/  VIADD R11, R11, 0x8 ;  /* 0x000000080b0b7836 */ /* 0x000fe20000000000 */
[----:B--2---:R-:W-:Y:S01]  /*06d0*/  PRMT R13, R16, 0x7632, R13 ;  /* 0x00007632100d7816 */ /* 0x004fe2000000000d */
[----:B------:R0:W-:Y:S01]  /*06e0*/  STG.E.U16 desc[UR6][R4.64+-0x4], R16 ;  /* 0xfffffc1004007986 */ /* 0x0001e2000c101506 */
[----:B------:R-:W-:Y:S02]  /*06f0*/  PRMT R18, R17, 0x7632, R18 ;  /* 0x0000763211127816 */ /* 0x000fe40000000012 */
[----:B---3--:R-:W-:Y:S01]  /*0700*/  PRMT R19, R6, 0x7632, R19 ;  /* 0x0000763206137816 */ /* 0x008fe20000000013 */
[----:B------:R0:W-:Y:S01]  /*0710*/  STG.E.U16 desc[UR6][R4.64], R17 ;  /* 0x0000001104007986 */ /* 0x0001e2000c101506 */
[----:B------:R-:W-:-:S03]  /*0720*/  PRMT R20, R7, 0x7632, R20 ;  /* 0x0000763207147816 */ /* 0x000fc60000000014 */
[----:B------:R0:W-:Y:S04]  /*0730*/  STG.E.U16 desc[UR6][R4.64+-0x2], R13 ;  /* 0xfffffe0d04007986 */ /* 0x0001e8000c101506 */
[----:B------:R0:W-:Y:S04]  /*0740*/  STG.E.U16 desc[UR6][R4.64+0x2], R18 ;  /* 0x0000021204007986 */ /* 0x0001e8000c101506 */
[----:B------:R0:W-:Y:S04]  /*0750*/  STG.E.U16 desc[UR6][R14.64+-0x4], R6 ;  /* 0xfffffc060e007986 */ /* 0x0001e8000c101506 */
[----:B------:R0:W-:Y:S04]  /*0760*/  STG.E.U16 desc[UR6][R14.64], R7 ;  /* 0x000000070e007986 */ /* 0x0001e8000c101506 */
[----:B------:R0:W-:Y:S04]  /*0770*/  STG.E.U16 desc[UR6][R14.64+-0x2], R19 ;  /* 0xfffffe130e007986 */ /* 0x0001e8000c101506 */
[----:B------:R0:W-:Y:S02]  /*0780*/  STG.E.U16 desc[UR6][R14.64+0x2], R20 ;  /* 0x000002140e007986 */ /* 0x0001e4000c101506 */
.L_x_8:
[----:B------:R-:W-:Y:S05]  /*0790*/  BSYNC.RECONVERGENT B2 ;  /* 0x0000000000027941 */ /* 0x000fea0003800200 */
.L_x_7:
[----:B------:R-:W-:-:S13]  /*07a0*/  ISETP.NE.OR P0, PT, R12, RZ, P0 ;  /* 0x000000ff0c00720c */ /* 0x000fda0000705670 */
[----:B------:R-:W-:Y:S05]  /*07b0*/  @!P0 BREAK.RELIABLE B0 ;  /* 0x0000000000008942 */ /* 0x000fea0003800100 */
[----:B------:R-:W-:Y:S05]  /*07c0*/  @!P0 BRA `(.L_x_1) ;  /* 0x0000000000388947 */ /* 0x000fea0003800000 */
.L_x_3:
[----:B------:R-:W-:Y:S05]  /*07d0*/  BSYNC.RELIABLE B0 ;  /* 0x0000000000007941 */ /* 0x000fea0003800100 */
.L_x_2:
[----:B012---:R0:W2:Y:S01]  /*07e0*/  LDL.64 R6, [R0] ;  /* 0x0000000000067983 */ /* 0x0070a20000100a00 */
[----:B------:R-:W-:-:S04]  /*07f0*/  IMAD.WIDE R4, R11, 0x2, R2 ;  /* 0x000000020b047825 */ /* 0x000fc800078e0202 */
[----:B------:R-:W-:Y:S02]  /*0800*/  VIADD R12, R12, 0x4 ;  /* 0x000000040c0c7836 */ /* 0x000fe40000000000 */
[----:B------:R-:W-:Y:S02]  /*0810*/  VIADD R11, R11, 0x4 ;  /* 0x000000040b0b7836 */ /* 0x000fe40000000000 */
[----:B0-----:R-:W-:Y:S01]  /*0820*/  VIADD R0, R0, 0x8 ;  /* 0x0000000800007836 */ /* 0x001fe20000000000 */
[----:B------:R-:W-:Y:S02]  /*0830*/  ISETP.NE.AND P0, PT, R12, RZ, PT ;  /* 0x000000ff0c00720c */ /* 0x000fe40003f05270 */
[----:B--2---:R-:W-:Y:S01]  /*0840*/  PRMT R13, R6, 0x7632, R13 ;  /* 0x00007632060d7816 */ /* 0x004fe2000000000d */
[----:B------:R2:W-:Y:S01]  /*0850*/  STG.E.U16 desc[UR6][R4.64+-0x4], R6 ;  /* 0xfffffc0604007986 */ /* 0x0005e2000c101506 */
[----:B------:R-:W-:-:S03]  /*0860*/  PRMT R14, R7, 0x7632, R14 ;  /* 0x00007632070e7816 */ /* 0x000fc6000000000e */
[----:B------:R2:W-:Y:S04]  /*0870*/  STG.E.U16 desc[UR6][R4.64], R7 ;  /* 0x0000000704007986 */ /* 0x0005e8000c101506 */
[----:B------:R2:W-:Y:S04]  /*0880*/  STG.E.U16 desc[UR6][R4.64+-0x2], R13 ;  /* 0xfffffe0d04007986 */ /* 0x0005e8000c101506 */
[----:B------:R2:W-:Y:S01]  /*0890*/  STG.E.U16 desc[UR6][R4.64+0x2], R14 ;  /* 0x0000020e04007986 */ /* 0x0005e2000c101506 */
[----:B------:R-:W-:Y:S05]  /*08a0*/  @P0 BRA `(.L_x_2) ;  /* 0xfffffffc00cc0947 */ /* 0x000fea000383ffff */
.L_x_1:
[----:B------:R-:W-:Y:S05]  /*08b0*/  BSYNC.RECONVERGENT B1 ;  /* 0x0000000000017941 */ /* 0x000fea0003800200 */
.L_x_0:
[----:B------:R-:W-:Y:S05]  /*08c0*/  WARPSYNC.ALL ;  /* 0x0000000000007948 */ /* 0x000fea0003800000 */
[----:B------:R-:W-:-:S13]  /*08d0*/  ISETP.NE.AND P0, PT, R9, RZ, PT ;  /* 0x000000ff0900720c */ /* 0x000fda0003f05270 */
[----:B------:R-:W-:Y:S05]  /*08e0*/  @!P0 EXIT ;  /* 0x000000000000894d */ /* 0x000fea0003800000 */
[----:B012---:R-:W0:Y:S01]  /*08f0*/  LDC.64 R4, c[0x0][0x388] ;  /* 0x0000e200ff047b82 */ /* 0x007e220000000a00 */
[----:B------:R-:W-:Y:S01]  /*0900*/  IMAD R0, R10, 0x2, R1 ;  /* 0x000000020a007824 */ /* 0x000fe200078e0201 */
[----:B------:R-:W-:Y:S01]  /*0910*/  IADD3 R9, PT, PT, -R9, RZ, RZ ;  /* 0x000000ff09097210 */ /* 0x000fe20007ffe1ff */
[----:B------:R-:W-:-:S07]  /*0920*/  IMAD.IADD R7, R8, 0x1, R10 ;  /* 0x0000000108077824 */ /* 0x000fce00078e020a */
.L_x_9:
[----:B-1----:R1:W2:Y:S01]  /*0930*/  LDL.U16 R11, [R0] ;  /* 0x00000000000b7983 */ /* 0x0022a20000100400 */
[----:B0-----:R-:W-:-:S04]  /*0940*/  IMAD.WIDE R2, R7, 0x2, R4 ;  /* 0x0000000207027825 */ /* 0x001fc800078e0204 */
[----:B------:R-:W-:Y:S02]  /*0950*/  VIADD R9, R9, 0x1 ;  /* 0x0000000109097836 */ /* 0x000fe40000000000 */
[----:B------:R-:W-:Y:S02]  /*0960*/  VIADD R7, R7, 0x1 ;  /* 0x0000000107077836 */ /* 0x000fe40000000000 */
[----:B-1----:R-:W-:Y:S01]  /*0970*/  VIADD R0, R0, 0x2 ;  /* 0x0000000200007836 */ /* 0x002fe20000000000 */
[----:B------:R-:W-:Y:S01]  /*0980*/  ISETP.NE.AND P0, PT, R9, RZ, PT ;  /* 0x000000ff0900720c */ /* 0x000fe20003f05270 */
[----:B--2---:R1:W-:-:S12]  /*0990*/  STG.E.U16 desc[UR6][R2.64], R11 ;  /* 0x0000000b02007986 */ /* 0x0043d8000c101506 */
[----:B------:R-:W-:Y:S05]  /*09a0*/  @P0 BRA `(.L_x_9) ;  /* 0xfffffffc00e00947 */ /* 0x000fea000383ffff */
[----:B------:R-:W-:Y:S05]  /*09b0*/  EXIT ;  /* 0x000000000000794d */ /* 0x000fea0003800000 */
.L_x_10:
[----:B------:R-:W-:-:S00]  /*09c0*/  BRA `(.L_x_10) ;  /* 0xfffffffc00fc7947 */ /* 0x000fc0000383ffff */
[----:B------:R-:W-:-:S00]  /*09d0*/  NOP ;  /* 0x0000000000007918 */ /* 0x000fc00000000000 */
        /* <DEDUP_REMOVED lines=10> */
.L_x_12:


//--------------------- .text._Z15relu_f16_kernelPK6__halfPS_i --------------------------
	.section	.text._Z15relu_f16_kernelPK6__halfPS_i,"ax",@progbits
	.align	128
        .global         _Z15relu_f16_kernelPK6__halfPS_i
        .type           _Z15relu_f16_kernelPK6__halfPS_i,@function
        .size           _Z15relu_f16_kernelPK6__halfPS_i,(.L_x_13 - _Z15relu_f16_kernelPK6__halfPS_i)
        .other          _Z15relu_f16_kernelPK6__halfPS_i,@"STO_CUDA_ENTRY STV_DEFAULT"
_Z15relu_f16_kernelPK6__halfPS_i:
.text._Z15relu_f16_kernelPK6__halfPS_i:
[----:B------:R-:W-:Y:S01]  /*0000*/  LDC R1, c[0x0][0x37c] ;  /* 0x0000df00ff017b82 */ /* 0x000fe20000000800 */
[----:B------:R-:W0:Y:S07]  /*0010*/  S2R R0, SR_TID.X ;  /* 0x0000000000007919 */ /* 0x000e2e0000002100 */
[----:B------:R-:W0:Y:S01]  /*0020*/  S2UR UR4, SR_CTAID.X ;  /* 0x00000000000479c3 */ /* 0x000e220000002500 */
[----:B------:R-:W1:Y:S07]  /*0030*/  LDCU UR5, c[0x0][0x390] ;  /* 0x00007200ff0577ac */ /* 0x000e6e0008000800 */
[----:B------:R-:W0:Y:S02]  /*0040*/  LDC R7, c[0x0][0x360] ;  /* 0x0000d800ff077b82 */ /* 0x000e240000000800 */
[----:B0-----:R-:W-:-:S05]  /*0050*/  IMAD R7, R7, UR4, R0 ;  /* 0x0000000407077c24 */ /* 0x001fca000f8e0200 */
[----:B-1----:R-:W-:-:S13]  /*0060*/  ISETP.GE.AND P0, PT, R7, UR5, PT ;  /* 0x0000000507007c0c */ /* 0x002fda000bf06270 */
[----:B------:R-:W-:Y:S05]  /*0070*/  @P0 EXIT ;  /* 0x000000000000094d */ /* 0x000fea0003800000 */
[----:B------:R-:W0:Y:S01]  /*0080*/  LDC.64 R2, c[0x0][0x380] ;  /* 0x0000e000ff027b82 */ /* 0x000e220000000a00 */
[----:B------:R-:W1:Y:S07]  /*0090*/  LDCU.64 UR4, c[0x0][0x358] ;  /* 0x00006b00ff0477ac */ /* 0x000e6e0008000a00 */
[----:B------:R-:W2:Y:S01]  /*00a0*/  LDC.64 R4, c[0x0][0x388] ;  /* 0x0000e200ff047b82 */ /* 0x000ea20000000a00 */
[----:B0-----:R-:W-:-:S06]  /*00b0*/  IMAD.WIDE R2, R7, 0x2, R2 ;  /* 0x0000000207027825 */ /* 0x001fcc00078e0202 */
[----:B-1----:R-:W3:Y:S01]  /*00c0*/  LDG.E.U16 R2, desc[UR4][R2.64] ;  /* 0x0000000402027981 */ /* 0x002ee2000c1e1500 */
[----:B--2---:R-:W-:Y:S01]  /*00d0*/  IMAD.WIDE R4, R7, 0x2, R4 ;  /* 0x0000000207047825 */ /* 0x004fe200078e0204 */
[----:B---3--:R-:W-:-:S05]  /*00e0*/  HMNMX2 R0, R2.H0_H0, RZ.H0_H0, !PT ;  /* 0x200000ff02007240 */ /* 0x008fca0007800800 */
[----:B------:R-:W-:Y:S01]  /*00f0*/  STG.E.U16 desc[UR4][R4.64], R0 ;  /* 0x0000000004007986 */ /* 0x000fe2000c101504 */
[----:B------:R-:W-:Y:S05]  /*0100*/  EXIT ;  /* 0x000000000000794d */ /* 0x000fea0003800000 */
.L_x_11:
        /* <DEDUP_REMOVED lines=15> */
.L_x_13:


//--------------------- .nv.shared.reserved.0     --------------------------
	.section	.nv.shared.reserved.0,"aw",@nobits
	.weak		__nv_reservedSMEM_offset_0_alias
	.size		__nv_reservedSMEM_offset_0_alias, 0, 64
	.other		__nv_reservedSMEM_offset_0_alias,@"STO_CUDA_RESERVED_SHARED STV_DEFAULT"
__nv_reservedSMEM_offset_0_alias:
	.zero		0
	.zero		64


//--------------------- .nv.constant0._Z17relu_f16x8_kernelPK6__halfPS_i --------------------------
	.section	.nv.constant0._Z17relu_f16x8_kernelPK6__halfPS_i,"a",@progbits
	.sectionflags	@""
	.align	4
.nv.constant0._Z17relu_f16x8_kernelPK6__halfPS_i:
	.zero		916


//--------------------- .nv.constant0._Z15relu_f16_kernelPK6__halfPS_i --------------------------
	.section	.nv.constant0._Z15relu_f16_kernelPK6__halfPS_i,"a",@progbits
	.sectionflags	@""
	.align	4
.nv.constant0._Z15relu_f16_kernelPK6__halfPS_i:
	.zero		916


//--------------------- SYMBOLS --------------------------

	.type		.nv.reservedSmem.offset0,@object
	.size		.nv.reservedSmem.offset0,0x4
